//
// Generated by NVIDIA NVVM Compiler
//
// Compiler Build ID: CL-36424714
// Cuda compilation tools, release 13.0, V13.0.88
// Based on NVVM 20.0.0
//

.version 9.0
.target sm_100
.address_size 64

	// .globl	_Z9addKernelPKfS0_Pfi

.visible .entry _Z9addKernelPKfS0_Pfi(
	.param .u64 .ptr .align 1 _Z9addKernelPKfS0_Pfi_param_0,
	.param .u64 .ptr .align 1 _Z9addKernelPKfS0_Pfi_param_1,
	.param .u64 .ptr .align 1 _Z9addKernelPKfS0_Pfi_param_2,
	.param .u32 _Z9addKernelPKfS0_Pfi_param_3
)
{
	.reg .pred 	%p<2>;
	.reg .b32 	%r<6>;
	.reg .b32 	%f<4>;
	.reg .b64 	%rd<11>;

	ld.param.u64 	%rd1, [_Z9addKernelPKfS0_Pfi_param_0];
	ld.param.u64 	%rd2, [_Z9addKernelPKfS0_Pfi_param_1];
	ld.param.u64 	%rd3, [_Z9addKernelPKfS0_Pfi_param_2];
	ld.param.u32 	%r2, [_Z9addKernelPKfS0_Pfi_param_3];
	mov.u32 	%r3, %ctaid.x;
	mov.u32 	%r4, %ntid.x;
	mov.u32 	%r5, %tid.x;
	mad.lo.s32 	%r1, %r3, %r4, %r5;
	setp.ge.s32 	%p1, %r1, %r2;
	@%p1 bra 	$L__BB0_2;
	cvta.to.global.u64 	%rd4, %rd1;
	cvta.to.global.u64 	%rd5, %rd2;
	cvta.to.global.u64 	%rd6, %rd3;
	mul.wide.s32 	%rd7, %r1, 4;
	add.s64 	%rd8, %rd4, %rd7;
	ld.global.f32 	%f1, [%rd8];
	add.s64 	%rd9, %rd5, %rd7;
	ld.global.f32 	%f2, [%rd9];
	add.f32 	%f3, %f1, %f2;
	add.s64 	%rd10, %rd6, %rd7;
	st.global.f32 	[%rd10], %f3;
$L__BB0_2:
	ret;

}
	// .globl	_Z9mulKernelPKfS0_Pfi
.visible .entry _Z9mulKernelPKfS0_Pfi(
	.param .u64 .ptr .align 1 _Z9mulKernelPKfS0_Pfi_param_0,
	.param .u64 .ptr .align 1 _Z9mulKernelPKfS0_Pfi_param_1,
	.param .u64 .ptr .align 1 _Z9mulKernelPKfS0_Pfi_param_2,
	.param .u32 _Z9mulKernelPKfS0_Pfi_param_3
)
{
	.reg .pred 	%p<2>;
	.reg .b32 	%r<6>;
	.reg .b32 	%f<4>;
	.reg .b64 	%rd<8>;

	ld.param.u64 	%rd1, [_Z9mulKernelPKfS0_Pfi_param_1];
	ld.param.u64 	%rd2, [_Z9mulKernelPKfS0_Pfi_param_2];
	ld.param.u32 	%r2, [_Z9mulKernelPKfS0_Pfi_param_3];
	mov.u32 	%r3, %ctaid.x;
	mov.u32 	%r4, %ntid.x;
	mov.u32 	%r5, %tid.x;
	mad.lo.s32 	%r1, %r3, %r4, %r5;
	setp.ge.s32 	%p1, %r1, %r2;
	@%p1 bra 	$L__BB1_2;
	cvta.to.global.u64 	%rd3, %rd1;
	cvta.to.global.u64 	%rd4, %rd2;
	mul.wide.s32 	%rd5, %r1, 4;
	add.s64 	%rd6, %rd3, %rd5;
	ld.global.f32 	%f1, [%rd6];
	add.s64 	%rd7, %rd4, %rd5;
	ld.global.f32 	%f2, [%rd7];
	mul.f32 	%f3, %f1, %f2;
	st.global.f32 	[%rd7], %f3;
$L__BB1_2:
	ret;

}
	// .globl	_Z29stream_ordered_memory_examplev
.visible .entry _Z29stream_ordered_memory_examplev()
{


	ret;

}
	// .globl	_Z11tma_examplev
.visible .entry _Z11tma_examplev()
{


	ret;

}


// ===== COMPILED SASS (sm_100) =====

	.target	sm_100

	.elftype	@"ET_EXEC"


//--------------------- .note.nv.tkinfo           --------------------------
	.section	.note.nv.tkinfo,"",@"SHT_NOTE"
	.sectionflags	@"SHF_NOTE_NV_TKINFO"
	.tkinfo
        /*0018*/ 	.word	0x00000002
        /*0030*/ 	.string	""
        /*0030*/ 	.string	"ptxas"
        /*0030*/ 	.string	"Cuda compilation tools, release 13.0, V13.0.88"
        /*0030*/ 	.string	"Build cuda_13.0.r13.0/compiler.36424714_0"
        /*0030*/ 	.string	"-arch sm_100 -m 64 "



//--------------------- .note.nv.cuinfo           --------------------------
	.section	.note.nv.cuinfo,"",@"SHT_NOTE"
	.sectionflags	@"SHF_NOTE_NV_CUINFO"
        /*0018*/ 	.short	0x0002
        /*001a*/ 	.short	0x0064
        /*001c*/ 	.short	0x0082
	.zero		2


//--------------------- .nv.info                  --------------------------
	.section	.nv.info,"",@"SHT_CUDA_INFO"
	.align	4


	//----- nvinfo : EIATTR_REGCOUNT
	.align		4
        /*0000*/ 	.byte	0x04, 0x2f
        /*0002*/ 	.short	(.L_1 - .L_0)
	.align		4
.L_0:
        /*0004*/ 	.word	index@(_Z9addKernelPKfS0_Pfi)
        /*0008*/ 	.word	0x0000000c


	//----- nvinfo : EIATTR_FRAME_SIZE
	.align		4
.L_1:
        /*000c*/ 	.byte	0x04, 0x11
        /*000e*/ 	.short	(.L_3 - .L_2)
	.align		4
.L_2:
        /*0010*/ 	.word	index@(_Z9addKernelPKfS0_Pfi)
        /*0014*/ 	.word	0x00000000


	//----- nvinfo : EIATTR_REGCOUNT
	.align		4
.L_3:
        /*0018*/ 	.byte	0x04, 0x2f
        /*001a*/ 	.short	(.L_5 - .L_4)
	.align		4
.L_4:
        /*001c*/ 	.word	index@(_Z9mulKernelPKfS0_Pfi)
        /*0020*/ 	.word	0x0000000a


	//----- nvinfo : EIATTR_FRAME_SIZE
	.align		4
.L_5:
        /*0024*/ 	.byte	0x04, 0x11
        /*0026*/ 	.short	(.L_7 - .L_6)
	.align		4
.L_6:
        /*0028*/ 	.word	index@(_Z9mulKernelPKfS0_Pfi)
        /*002c*/ 	.word	0x00000000


	//----- nvinfo : EIATTR_REGCOUNT
	.align		4
.L_7:
        /*0030*/ 	.byte	0x04, 0x2f
        /*0032*/ 	.short	(.L_9 - .L_8)
	.align		4
.L_8:
        /*0034*/ 	.word	index@(_Z29stream_ordered_memory_examplev)
        /*0038*/ 	.word	0x00000004


	//----- nvinfo : EIATTR_FRAME_SIZE
	.align		4
.L_9:
        /*003c*/ 	.byte	0x04, 0x11
        /*003e*/ 	.short	(.L_11 - .L_10)
	.align		4
.L_10:
        /*0040*/ 	.word	index@(_Z29stream_ordered_memory_examplev)
        /*0044*/ 	.word	0x00000000


	//----- nvinfo : EIATTR_REGCOUNT
	.align		4
.L_11:
        /*0048*/ 	.byte	0x04, 0x2f
        /*004a*/ 	.short	(.L_13 - .L_12)
	.align		4
.L_12:
        /*004c*/ 	.word	index@(_Z11tma_examplev)
        /*0050*/ 	.word	0x00000004


	//----- nvinfo : EIATTR_FRAME_SIZE
	.align		4
.L_13:
        /*0054*/ 	.byte	0x04, 0x11
        /*0056*/ 	.short	(.L_15 - .L_14)
	.align		4
.L_14:
        /*0058*/ 	.word	index@(_Z11tma_examplev)
        /*005c*/ 	.word	0x00000000


	//----- nvinfo : EIATTR_MIN_STACK_SIZE
	.align		4
.L_15:
        /*0060*/ 	.byte	0x04, 0x12
        /*0062*/ 	.short	(.L_17 - .L_16)
	.align		4
.L_16:
        /*0064*/ 	.word	index@(_Z11tma_examplev)
        /*0068*/ 	.word	0x00000000


	//----- nvinfo : EIATTR_MIN_STACK_SIZE
	.align		4
.L_17:
        /*006c*/ 	.byte	0x04, 0x12
        /*006e*/ 	.short	(.L_19 - .L_18)
	.align		4
.L_18:
        /*0070*/ 	.word	index@(_Z29stream_ordered_memory_examplev)
        /*0074*/ 	.word	0x00000000


	//----- nvinfo : EIATTR_MIN_STACK_SIZE
	.align		4
.L_19:
        /*0078*/ 	.byte	0x04, 0x12
        /*007a*/ 	.short	(.L_21 - .L_20)
	.align		4
.L_20:
        /*007c*/ 	.word	index@(_Z9mulKernelPKfS0_Pfi)
        /*0080*/ 	.word	0x00000000


	//----- nvinfo : EIATTR_MIN_STACK_SIZE
	.align		4
.L_21:
        /*0084*/ 	.byte	0x04, 0x12
        /*0086*/ 	.short	(.L_23 - .L_22)
	.align		4
.L_22:
        /*0088*/ 	.word	index@(_Z9addKernelPKfS0_Pfi)
        /*008c*/ 	.word	0x00000000
.L_23:


//--------------------- .nv.compat                --------------------------
	.section	.nv.compat,"",@"SHT_CUDA_COMPAT_INFO"
	.align	4
        /*0000*/ 	.byte	0x02, 0x09, 0x00, 0x00, 0x02, 0x02, 0x01, 0x00, 0x02, 0x05, 0x05, 0x00, 0x03, 0x07, 0x01, 0x01
        /*0010*/ 	.byte	0x02, 0x03, 0x00, 0x00, 0x02, 0x06, 0x01, 0x00, 0x04, 0x0b, 0x08, 0x00, 0x09, 0x00, 0x00, 0x00
        /*0020*/ 	.byte	0x00, 0x00, 0x00, 0x00


//--------------------- .nv.info._Z11tma_examplev --------------------------
	.section	.nv.info._Z11tma_examplev,"",@"SHT_CUDA_INFO"
	.sectionflags	@""
	.align	4


	//----- nvinfo : EIATTR_CUDA_API_VERSION
	.align		4
        /*0000*/ 	.byte	0x04, 0x37
        /*0002*/ 	.short	(.L_25 - .L_24)
.L_24:
        /*0004*/ 	.word	0x00000082


	//----- nvinfo : EIATTR_SPARSE_MMA_MASK
	.align		4
.L_25:
        /*0008*/ 	.byte	0x03, 0x50
        /*000a*/ 	.short	0x0000


	//----- nvinfo : EIATTR_MAXREG_COUNT
	.align		4
        /*000c*/ 	.byte	0x03, 0x1b
        /*000e*/ 	.short	0x00ff


	//----- nvinfo : EIATTR_MERCURY_ISA_VERSION
	.align		4
        /*0010*/ 	.byte	0x03, 0x5f
        /*0012*/ 	.short	0x0101


	//----- nvinfo : EIATTR_VRC_CTA_INIT_COUNT
	.align		4
        /*0014*/ 	.byte	0x02, 0x4a
	.zero		1
	.zero		1


	//----- nvinfo : EIATTR_EXIT_INSTR_OFFSETS
	.align		4
        /*0018*/ 	.byte	0x04, 0x1c
        /*001a*/ 	.short	(.L_27 - .L_26)


	//   ....[0]....
.L_26:
        /*001c*/ 	.word	0x00000010


	//----- nvinfo : EIATTR_SW_WAR
	.align		4
.L_27:
        /*0020*/ 	.byte	0x04, 0x36
        /*0022*/ 	.short	(.L_29 - .L_28)
.L_28:
        /*0024*/ 	.word	0x00000008
.L_29:


//--------------------- .nv.info._Z29stream_ordered_memory_examplev --------------------------
	.section	.nv.info._Z29stream_ordered_memory_examplev,"",@"SHT_CUDA_INFO"
	.sectionflags	@""
	.align	4


	//----- nvinfo : EIATTR_CUDA_API_VERSION
	.align		4
        /*0000*/ 	.byte	0x04, 0x37
        /*0002*/ 	.short	(.L_31 - .L_30)
.L_30:
        /*0004*/ 	.word	0x00000082


	//----- nvinfo : EIATTR_SPARSE_MMA_MASK
	.align		4
.L_31:
        /*0008*/ 	.byte	0x03, 0x50
        /*000a*/ 	.short	0x0000


	//----- nvinfo : EIATTR_MAXREG_COUNT
	.align		4
        /*000c*/ 	.byte	0x03, 0x1b
        /*000e*/ 	.short	0x00ff


	//----- nvinfo : EIATTR_MERCURY_ISA_VERSION
	.align		4
        /*0010*/ 	.byte	0x03, 0x5f
        /*0012*/ 	.short	0x0101


	//----- nvinfo : EIATTR_VRC_CTA_INIT_COUNT
	.align		4
        /*0014*/ 	.byte	0x02, 0x4a
	.zero		1
	.zero		1


	//----- nvinfo : EIATTR_EXIT_INSTR_OFFSETS
	.align		4
        /*0018*/ 	.byte	0x04, 0x1c
        /*001a*/ 	.short	(.L_33 - .L_32)


	//   ....[0]....
.L_32:
        /*001c*/ 	.word	0x00000010


	//----- nvinfo : EIATTR_SW_WAR
	.align		4
.L_33:
        /*0020*/ 	.byte	0x04, 0x36
        /*0022*/ 	.short	(.L_35 - .L_34)
.L_34:
        /*0024*/ 	.word	0x00000008
.L_35:


//--------------------- .nv.info._Z9mulKernelPKfS0_Pfi --------------------------
	.section	.nv.info._Z9mulKernelPKfS0_Pfi,"",@"SHT_CUDA_INFO"
	.sectionflags	@""
	.align	4


	//----- nvinfo : EIATTR_CUDA_API_VERSION
	.align		4
        /*0000*/ 	.byte	0x04, 0x37
        /*0002*/ 	.short	(.L_37 - .L_36)
.L_36:
        /*0004*/ 	.word	0x00000082


	//----- nvinfo : EIATTR_KPARAM_INFO
	.align		4
.L_37:
        /*0008*/ 	.byte	0x04, 0x17
        /*000a*/ 	.short	(.L_39 - .L_38)
.L_38:
        /*000c*/ 	.word	0x00000000
        /*0010*/ 	.short	0x0003
        /*0012*/ 	.short	0x0018
        /*0014*/ 	.byte	0x00, 0xf0, 0x11, 0x00


	//----- nvinfo : EIATTR_KPARAM_INFO
	.align		4
.L_39:
        /*0018*/ 	.byte	0x04, 0x17
        /*001a*/ 	.short	(.L_41 - .L_40)
.L_40:
        /*001c*/ 	.word	0x00000000
        /*0020*/ 	.short	0x0002
        /*0022*/ 	.short	0x0010
        /*0024*/ 	.byte	0x00, 0xf5, 0x21, 0x00


	//----- nvinfo : EIATTR_KPARAM_INFO
	.align		4
.L_41:
        /*0028*/ 	.byte	0x04, 0x17
        /*002a*/ 	.short	(.L_43 - .L_42)
.L_42:
        /*002c*/ 	.word	0x00000000
        /*0030*/ 	.short	0x0001
        /*0032*/ 	.short	0x0008
        /*0034*/ 	.byte	0x00, 0xf5, 0x21, 0x00


	//----- nvinfo : EIATTR_KPARAM_INFO
	.align		4
.L_43:
        /*0038*/ 	.byte	0x04, 0x17
        /*003a*/ 	.short	(.L_45 - .L_44)
.L_44:
        /*003c*/ 	.word	0x00000000
        /*0040*/ 	.short	0x0000
        /*0042*/ 	.short	0x0000
        /*0044*/ 	.byte	0x00, 0xf5, 0x21, 0x00


	//----- nvinfo : EIATTR_SPARSE_MMA_MASK
	.align		4
.L_45:
        /*0048*/ 	.byte	0x03, 0x50
        /*004a*/ 	.short	0x0000


	//----- nvinfo : EIATTR_MAXREG_COUNT
	.align		4
        /*004c*/ 	.byte	0x03, 0x1b
        /*004e*/ 	.short	0x00ff


	//----- nvinfo : EIATTR_MERCURY_ISA_VERSION
	.align		4
        /*0050*/ 	.byte	0x03, 0x5f
        /*0052*/ 	.short	0x0101


	//----- nvinfo : EIATTR_VRC_CTA_INIT_COUNT
	.align		4
        /*0054*/ 	.byte	0x02, 0x4a
	.zero		1
	.zero		1


	//----- nvinfo : EIATTR_EXIT_INSTR_OFFSETS
	.align		4
        /*0058*/ 	.byte	0x04, 0x1c
        /*005a*/ 	.short	(.L_47 - .L_46)


	//   ....[0]....
.L_46:
        /*005c*/ 	.word	0x00000070


	//   ....[1]....
        /*0060*/ 	.word	0x00000110


	//----- nvinfo : EIATTR_CBANK_PARAM_SIZE
	.align		4
.L_47:
        /*0064*/ 	.byte	0x03, 0x19
        /*0066*/ 	.short	0x001c


	//----- nvinfo : EIATTR_PARAM_CBANK
	.align		4
        /*0068*/ 	.byte	0x04, 0x0a
        /*006a*/ 	.short	(.L_49 - .L_48)
	.align		4
.L_48:
        /*006c*/ 	.word	index@(.nv.constant0._Z9mulKernelPKfS0_Pfi)
        /*0070*/ 	.short	0x0380
        /*0072*/ 	.short	0x001c


	//----- nvinfo : EIATTR_SW_WAR
	.align		4
.L_49:
        /*0074*/ 	.byte	0x04, 0x36
        /*0076*/ 	.short	(.L_51 - .L_50)
.L_50:
        /*0078*/ 	.word	0x00000008
.L_51:


//--------------------- .nv.info._Z9addKernelPKfS0_Pfi --------------------------
	.section	.nv.info._Z9addKernelPKfS0_Pfi,"",@"SHT_CUDA_INFO"
	.sectionflags	@""
	.align	4


	//----- nvinfo : EIATTR_CUDA_API_VERSION
	.align		4
        /*0000*/ 	.byte	0x04, 0x37
        /*0002*/ 	.short	(.L_53 - .L_52)
.L_52:
        /*0004*/ 	.word	0x00000082


	//----- nvinfo : EIATTR_KPARAM_INFO
	.align		4
.L_53:
        /*0008*/ 	.byte	0x04, 0x17
        /*000a*/ 	.short	(.L_55 - .L_54)
.L_54:
        /*000c*/ 	.word	0x00000000
        /*0010*/ 	.short	0x0003
        /*0012*/ 	.short	0x0018
        /*0014*/ 	.byte	0x00, 0xf0, 0x11, 0x00


	//----- nvinfo : EIATTR_KPARAM_INFO
	.align		4
.L_55:
        /*0018*/ 	.byte	0x04, 0x17
        /*001a*/ 	.short	(.L_57 - .L_56)
.L_56:
        /*001c*/ 	.word	0x00000000
        /*0020*/ 	.short	0x0002
        /*0022*/ 	.short	0x0010
        /*0024*/ 	.byte	0x00, 0xf5, 0x21, 0x00


	//----- nvinfo : EIATTR_KPARAM_INFO
	.align		4
.L_57:
        /*0028*/ 	.byte	0x04, 0x17
        /*002a*/ 	.short	(.L_59 - .L_58)
.L_58:
        /*002c*/ 	.word	0x00000000
        /*0030*/ 	.short	0x0001
        /*0032*/ 	.short	0x0008
        /*0034*/ 	.byte	0x00, 0xf5, 0x21, 0x00


	//----- nvinfo : EIATTR_KPARAM_INFO
	.align		4
.L_59:
        /*0038*/ 	.byte	0x04, 0x17
        /*003a*/ 	.short	(.L_61 - .L_60)
.L_60:
        /*003c*/ 	.word	0x00000000
        /*0040*/ 	.short	0x0000
        /*0042*/ 	.short	0x0000
        /*0044*/ 	.byte	0x00, 0xf5, 0x21, 0x00


	//----- nvinfo : EIATTR_SPARSE_MMA_MASK
	.align		4
.L_61:
        /*0048*/ 	.byte	0x03, 0x50
        /*004a*/ 	.short	0x0000


	//----- nvinfo : EIATTR_MAXREG_COUNT
	.align		4
        /*004c*/ 	.byte	0x03, 0x1b
        /*004e*/ 	.short	0x00ff


	//----- nvinfo : EIATTR_MERCURY_ISA_VERSION
	.align		4
        /*0050*/ 	.byte	0x03, 0x5f
        /*0052*/ 	.short	0x0101


	//----- nvinfo : EIATTR_VRC_CTA_INIT_COUNT
	.align		4
        /*0054*/ 	.byte	0x02, 0x4a
	.zero		1
	.zero		1


	//----- nvinfo : EIATTR_EXIT_INSTR_OFFSETS
	.align		4
        /*0058*/ 	.byte	0x04, 0x1c
        /*005a*/ 	.short	(.L_63 - .L_62)


	//   ....[0]....
.L_62:
        /*005c*/ 	.word	0x00000070


	//   ....[1]....
        /*0060*/ 	.word	0x00000130


	//----- nvinfo : EIATTR_CBANK_PARAM_SIZE
	.align		4
.L_63:
        /*0064*/ 	.byte	0x03, 0x19
        /*0066*/ 	.short	0x001c


	//----- nvinfo : EIATTR_PARAM_CBANK
	.align		4
        /*0068*/ 	.byte	0x04, 0x0a
        /*006a*/ 	.short	(.L_65 - .L_64)
	.align		4
.L_64:
        /*006c*/ 	.word	index@(.nv.constant0._Z9addKernelPKfS0_Pfi)
        /*0070*/ 	.short	0x0380
        /*0072*/ 	.short	0x001c


	//----- nvinfo : EIATTR_SW_WAR
	.align		4
.L_65:
        /*0074*/ 	.byte	0x04, 0x36
        /*0076*/ 	.short	(.L_67 - .L_66)
.L_66:
        /*0078*/ 	.word	0x00000008
.L_67:


//--------------------- .nv.callgraph             --------------------------
	.section	.nv.callgraph,"",@"SHT_CUDA_CALLGRAPH"
	.align	4
	.sectionentsize	8
	.align		4
        /*0000*/ 	.word	0x00000000
	.align		4
        /*0004*/ 	.word	0xffffffff
	.align		4
        /*0008*/ 	.word	0x00000000
	.align		4
        /*000c*/ 	.word	0xfffffffe
	.align		4
        /*0010*/ 	.word	0x00000000
	.align		4
        /*0014*/ 	.word	0xfffffffd
	.align		4
        /*0018*/ 	.word	0x00000000
	.align		4
        /*001c*/ 	.word	0xfffffffc


//--------------------- .text._Z11tma_examplev    --------------------------
	.section	.text._Z11tma_examplev,"ax",@progbits
	.align	128
        .global         _Z11tma_examplev
        .type           _Z11tma_examplev,@function
        .size           _Z11tma_examplev,(.L_x_4 - _Z11tma_examplev)
        .other          _Z11tma_examplev,@"STO_CUDA_ENTRY STV_DEFAULT"
_Z11tma_examplev:
.text._Z11tma_examplev:
[----:B------:R-:W-:Y:S01]  /*0000*/  LDC R1, c[0x0][0x37c] ;  /* 0x0000df00ff017b82 */ /* 0x000fe20000000800 */
[----:B------:R-:W-:Y:S05]  /*0010*/  EXIT ;  /* 0x000000000000794d */ /* 0x000fea0003800000 */
.L_x_0:
[----:B------:R-:W-:-:S00]  /*0020*/  BRA `(.L_x_0) ;  /* 0xfffffffc00fc7947 */ /* 0x000fc0000383ffff */
[----:B------:R-:W-:-:S00]  /*0030*/  NOP ;  /* 0x0000000000007918 */ /* 0x000fc00000000000 */
        /* <DEDUP_REMOVED lines=12> */
.L_x_4:


//--------------------- .text._Z29stream_ordered_memory_examplev --------------------------
	.section	.text._Z29stream_ordered_memory_examplev,"ax",@progbits
	.align	128
        .global         _Z29stream_ordered_memory_examplev
        .type           _Z29stream_ordered_memory_examplev,@function
        .size           _Z29stream_ordered_memory_examplev,(.L_x_5 - _Z29stream_ordered_memory_examplev)
        .other          _Z29stream_ordered_memory_examplev,@"STO_CUDA_ENTRY STV_DEFAULT"
_Z29stream_ordered_memory_examplev:
.text._Z29stream_ordered_memory_examplev:
[----:B------:R-:W-:Y:S01]  /*0000*/  LDC R1, c[0x0][0x37c] ;  /* 0x0000df00ff017b82 */ /* 0x000fe20000000800 */
[----:B------:R-:W-:Y:S05]  /*0010*/  EXIT ;  /* 0x000000000000794d */ /* 0x000fea0003800000 */
.L_x_1:
        /* <DEDUP_REMOVED lines=14> */
.L_x_5:


//--------------------- .text._Z9mulKernelPKfS0_Pfi --------------------------
	.section	.text._Z9mulKernelPKfS0_Pfi,"ax",@progbits
	.align	128
        .global         _Z9mulKernelPKfS0_Pfi
        .type           _Z9mulKernelPKfS0_Pfi,@function
        .size           _Z9mulKernelPKfS0_Pfi,(.L_x_6 - _Z9mulKernelPKfS0_Pfi)
        .other          _Z9mulKernelPKfS0_Pfi,@"STO_CUDA_ENTRY STV_DEFAULT"
_Z9mulKernelPKfS0_Pfi:
.text._Z9mulKernelPKfS0_Pfi:
[----:B------:R-:W-:Y:S01]  /*0000*/  LDC R1, c[0x0][0x37c] ;  /* 0x0000df00ff017b82 */ /* 0x000fe20000000800 */
[----:B------:R-:W0:Y:S07]  /*0010*/  S2R R0, SR_TID.X ;  /* 0x0000000000007919 */ /* 0x000e2e0000002100 */
[----:B------:R-:W0:Y:S01]  /*0020*/  S2UR UR4, SR_CTAID.X ;  /* 0x00000000000479c3 */ /* 0x000e220000002500 */
[----:B------:R-:W1:Y:S07]  /*0030*/  LDCU UR5, c[0x0][0x398] ;  /* 0x00007300ff0577ac */ /* 0x000e6e0008000800 */
[----:B------:R-:W0:Y:S02]  /*0040*/  LDC R7, c[0x0][0x360] ;  /* 0x0000d800ff077b82 */ /* 0x000e240000000800 */
[----:B0-----:R-:W-:-:S05]  /*0050*/  IMAD R7, R7, UR4, R0 ;  /* 0x0000000407077c24 */ /* 0x001fca000f8e0200 */
[----:B-1----:R-:W-:-:S13]  /*0060*/  ISETP.GE.AND P0, PT, R7, UR5, PT ;  /* 0x0000000507007c0c */ /* 0x002fda000bf06270 */
[----:B------:R-:W-:Y:S05]  /*0070*/  @P0 EXIT ;  /* 0x000000000000094d */ /* 0x000fea0003800000 */
[----:B------:R-:W0:Y:S01]  /*0080*/  LDC.64 R2, c[0x0][0x388] ;  /* 0x0000e200ff027b82 */ /* 0x000e220000000a00 */
[----:B------:R-:W1:Y:S07]  /*0090*/  LDCU.64 UR4, c[0x0][0x358] ;  /* 0x00006b00ff0477ac */ /* 0x000e6e0008000a00 */
[----:B------:R-:W2:Y:S01]  /*00a0*/  LDC.64 R4, c[0x0][0x390] ;  /* 0x0000e400ff047b82 */ /* 0x000ea20000000a00 */
[----:B0-----:R-:W-:-:S06]  /*00b0*/  IMAD.WIDE R2, R7, 0x4, R2 ;  /* 0x0000000407027825 */ /* 0x001fcc00078e0202 */
[----:B-1----:R-:W3:Y:S01]  /*00c0*/  LDG.E R2, desc[UR4][R2.64] ;  /* 0x0000000402027981 */ /* 0x002ee2000c1e1900 */
[----:B--2---:R-:W-:-:S05]  /*00d0*/  IMAD.WIDE R4, R7, 0x4, R4 ;  /* 0x0000000407047825 */ /* 0x004fca00078e0204 */
[----:B------:R-:W3:Y:S02]  /*00e0*/  LDG.E R7, desc[UR4][R4.64] ;  /* 0x0000000404077981 */ /* 0x000ee4000c1e1900 */
[----:B---3--:R-:W-:-:S05]  /*00f0*/  FMUL R7, R2, R7 ;  /* 0x0000000702077220 */ /* 0x008fca0000400000 */
[----:B------:R-:W-:Y:S01]  /*0100*/  STG.E desc[UR4][R4.64], R7 ;  /* 0x0000000704007986 */ /* 0x000fe2000c101904 */
[----:B------:R-:W-:Y:S05]  /*0110*/  EXIT ;  /* 0x000000000000794d */ /* 0x000fea0003800000 */
.L_x_2:
        /* <DEDUP_REMOVED lines=14> */
.L_x_6:


//--------------------- .text._Z9addKernelPKfS0_Pfi --------------------------
	.section	.text._Z9addKernelPKfS0_Pfi,"ax",@progbits
	.align	128
        .global         _Z9addKernelPKfS0_Pfi
        .type           _Z9addKernelPKfS0_Pfi,@function
        .size           _Z9addKernelPKfS0_Pfi,(.L_x_7 - _Z9addKernelPKfS0_Pfi)
        .other          _Z9addKernelPKfS0_Pfi,@"STO_CUDA_ENTRY STV_DEFAULT"
_Z9addKernelPKfS0_Pfi:
.text._Z9addKernelPKfS0_Pfi:
        /* <DEDUP_REMOVED lines=10> */
[----:B------:R-:W2:Y:S08]  /*00a0*/  LDC.64 R4, c[0x0][0x388] ;  /* 0x0000e200ff047b82 */ /* 0x000eb00000000a00 */
[----:B------:R-:W3:Y:S01]  /*00b0*/  LDC.64 R6, c[0x0][0x390] ;  /* 0x0000e400ff067b82 */ /* 0x000ee20000000a00 */
[----:B0-----:R-:W-:-:S06]  /*00c0*/  IMAD.WIDE R2, R9, 0x4, R2 ;  /* 0x0000000409027825 */ /* 0x001fcc00078e0202 */
[----:B-1----:R-:W4:Y:S01]  /*00d0*/  LDG.E R2, desc[UR4][R2.64] ;  /* 0x0000000402027981 */ /* 0x002f22000c1e1900 */
[----:B--2---:R-:W-:-:S06]  /*00e0*/  IMAD.WIDE R4, R9, 0x4, R4 ;  /* 0x0000000409047825 */ /* 0x004fcc00078e0204 */
[----:B------:R-:W4:Y:S01]  /*00f0*/  LDG.E R5, desc[UR4][R4.64] ;  /* 0x0000000404057981 */ /* 0x000f22000c1e1900 */
[----:B---3--:R-:W-:-:S04]  /*0100*/  IMAD.WIDE R6, R9, 0x4, R6 ;  /* 0x0000000409067825 */ /* 0x008fc800078e0206 */
[----:B----4-:R-:W-:-:S05]  /*0110*/  FADD R9, R2, R5 ;  /* 0x0000000502097221 */ /* 0x010fca0000000000 */
[----:B------:R-:W-:Y:S01]  /*0120*/  STG.E desc[UR4][R6.64], R9 ;  /* 0x0000000906007986 */ /* 0x000fe2000c101904 */
[----:B------:R-:W-:Y:S05]  /*0130*/  EXIT ;  /* 0x000000000000794d */ /* 0x000fea0003800000 */
.L_x_3:
        /* <DEDUP_REMOVED lines=12> */
.L_x_7:


//--------------------- .nv.shared.reserved.0     --------------------------
	.section	.nv.shared.reserved.0,"aw",@nobits
	.weak		__nv_reservedSMEM_offset_0_alias
	.size		__nv_reservedSMEM_offset_0_alias, 0, 64
	.other		__nv_reservedSMEM_offset_0_alias,@"STO_CUDA_RESERVED_SHARED STV_DEFAULT"
__nv_reservedSMEM_offset_0_alias:
	.zero		0
	.zero		64


//--------------------- .nv.constant0._Z11tma_examplev --------------------------
	.section	.nv.constant0._Z11tma_examplev,"a",@progbits
	.sectionflags	@""
	.align	4
.nv.constant0._Z11tma_examplev:
	.zero		896


//--------------------- .nv.constant0._Z29stream_ordered_memory_examplev --------------------------
	.section	.nv.constant0._Z29stream_ordered_memory_examplev,"a",@progbits
	.sectionflags	@""
	.align	4
.nv.constant0._Z29stream_ordered_memory_examplev:
	.zero		896


//--------------------- .nv.constant0._Z9mulKernelPKfS0_Pfi --------------------------
	.section	.nv.constant0._Z9mulKernelPKfS0_Pfi,"a",@progbits
	.sectionflags	@""
	.align	4
.nv.constant0._Z9mulKernelPKfS0_Pfi:
	.zero		924


//--------------------- .nv.constant0._Z9addKernelPKfS0_Pfi --------------------------
	.section	.nv.constant0._Z9addKernelPKfS0_Pfi,"a",@progbits
	.sectionflags	@""
	.align	4
.nv.constant0._Z9addKernelPKfS0_Pfi:
	.zero		924


//--------------------- SYMBOLS --------------------------

	.type		.nv.reservedSmem.offset0,@object
	.size		.nv.reservedSmem.offset0,0x4
